	.headerflags	@"EF_CUDA_TEXMODE_UNIFIED EF_CUDA_64BIT_ADDRESS EF_CUDA_ACCELERATORS EF_CUDA_SM90 EF_CUDA_VIRTUAL_SM(EF_CUDA_SM90)"
	.elftype	@"ET_EXEC"


//--------------------- .nv.info                  --------------------------
	.section	.nv.info,"",@"SHT_CUDA_INFO"
	.align	4


	//----- nvinfo : EIATTR_REGCOUNT
	.align		4
        /*0000*/ 	.byte	0x04, 0x2f
        /*0002*/ 	.short	(.L_3 - .L_2)
	.align		4
.L_2:
        /*0004*/ 	.word	index@(triton_poi_fused_cat_39)
        /*0008*/ 	.word	0x00000030


	//----- nvinfo : EIATTR_MIN_STACK_SIZE
	.align		4
.L_3:
        /*000c*/ 	.byte	0x04, 0x12
        /*000e*/ 	.short	(.L_5 - .L_4)
	.align		4
.L_4:
        /*0010*/ 	.word	index@(triton_poi_fused_cat_39)
        /*0014*/ 	.word	0x00000000


	//----- nvinfo : EIATTR_FRAME_SIZE
	.align		4
.L_5:
        /*0018*/ 	.byte	0x04, 0x11
        /*001a*/ 	.short	(.L_7 - .L_6)
	.align		4
.L_6:
        /*001c*/ 	.word	index@(triton_poi_fused_cat_39)
        /*0020*/ 	.word	0x00000000


	//----- nvinfo : EIATTR_MIN_STACK_SIZE
	.align		4
.L_7:
        /*0024*/ 	.byte	0x04, 0x12
        /*0026*/ 	.short	(.L_9 - .L_8)
	.align		4
.L_8:
        /*0028*/ 	.word	index@(triton_poi_fused_cat_39)
        /*002c*/ 	.word	0x00000000
.L_9:


//--------------------- .nv.info.triton_poi_fused_cat_39 --------------------------
	.section	.nv.info.triton_poi_fused_cat_39,"",@"SHT_CUDA_INFO"
	.sectionflags	@""
	.align	4


	//----- nvinfo : EIATTR_CUDA_API_VERSION
	.align		4
        /*0000*/ 	.byte	0x04, 0x37
        /*0002*/ 	.short	(.L_11 - .L_10)
.L_10:
        /*0004*/ 	.word	0x0000007c


	//----- nvinfo : EIATTR_KPARAM_INFO
	.align		4
.L_11:
        /*0008*/ 	.byte	0x04, 0x17
        /*000a*/ 	.short	(.L_13 - .L_12)
.L_12:
        /*000c*/ 	.word	0x00000000
        /*0010*/ 	.short	0x0015
        /*0012*/ 	.short	0x00a8
        /*0014*/ 	.byte	0x00, 0xf0, 0x11, 0x00


	//----- nvinfo : EIATTR_KPARAM_INFO
	.align		4
.L_13:
        /*0018*/ 	.byte	0x04, 0x17
        /*001a*/ 	.short	(.L_15 - .L_14)
.L_14:
        /*001c*/ 	.word	0x00000000
        /*0020*/ 	.short	0x0014
        /*0022*/ 	.short	0x00a0
        /*0024*/ 	.byte	0x00, 0xf4, 0x21, 0x00


	//----- nvinfo : EIATTR_KPARAM_INFO
	.align		4
.L_15:
        /*0028*/ 	.byte	0x04, 0x17
        /*002a*/ 	.short	(.L_17 - .L_16)
.L_16:
        /*002c*/ 	.word	0x00000000
        /*0030*/ 	.short	0x0013
        /*0032*/ 	.short	0x0098
        /*0034*/ 	.byte	0x00, 0xf4, 0x21, 0x00


	//----- nvinfo : EIATTR_KPARAM_INFO
	.align		4
.L_17:
        /*0038*/ 	.byte	0x04, 0x17
        /*003a*/ 	.short	(.L_19 - .L_18)
.L_18:
        /*003c*/ 	.word	0x00000000
        /*0040*/ 	.short	0x0012
        /*0042*/ 	.short	0x0090
        /*0044*/ 	.byte	0x00, 0xf4, 0x21, 0x00


	//----- nvinfo : EIATTR_KPARAM_INFO
	.align		4
.L_19:
        /*0048*/ 	.byte	0x04, 0x17
        /*004a*/ 	.short	(.L_21 - .L_20)
.L_20:
        /*004c*/ 	.word	0x00000000
        /*0050*/ 	.short	0x0011
        /*0052*/ 	.short	0x0088
        /*0054*/ 	.byte	0x00, 0xf4, 0x21, 0x00


	//----- nvinfo : EIATTR_KPARAM_INFO
	.align		4
.L_21:
        /*0058*/ 	.byte	0x04, 0x17
        /*005a*/ 	.short	(.L_23 - .L_22)
.L_22:
        /*005c*/ 	.word	0x00000000
        /*0060*/ 	.short	0x0010
        /*0062*/ 	.short	0x0080
        /*0064*/ 	.byte	0x00, 0xf4, 0x21, 0x00


	//----- nvinfo : EIATTR_KPARAM_INFO
	.align		4
.L_23:
        /*0068*/ 	.byte	0x04, 0x17
        /*006a*/ 	.short	(.L_25 - .L_24)
.L_24:
        /*006c*/ 	.word	0x00000000
        /*0070*/ 	.short	0x000f
        /*0072*/ 	.short	0x0078
        /*0074*/ 	.byte	0x00, 0xf4, 0x21, 0x00


	//----- nvinfo : EIATTR_KPARAM_INFO
	.align		4
.L_25:
        /*0078*/ 	.byte	0x04, 0x17
        /*007a*/ 	.short	(.L_27 - .L_26)
.L_26:
        /*007c*/ 	.word	0x00000000
        /*0080*/ 	.short	0x000e
        /*0082*/ 	.short	0x0070
        /*0084*/ 	.byte	0x00, 0xf4, 0x21, 0x00


	//----- nvinfo : EIATTR_KPARAM_INFO
	.align		4
.L_27:
        /*0088*/ 	.byte	0x04, 0x17
        /*008a*/ 	.short	(.L_29 - .L_28)
.L_28:
        /*008c*/ 	.word	0x00000000
        /*0090*/ 	.short	0x000d
        /*0092*/ 	.short	0x0068
        /*0094*/ 	.byte	0x00, 0xf4, 0x21, 0x00


	//----- nvinfo : EIATTR_KPARAM_INFO
	.align		4
.L_29:
        /*0098*/ 	.byte	0x04, 0x17
        /*009a*/ 	.short	(.L_31 - .L_30)
.L_30:
        /*009c*/ 	.word	0x00000000
        /*00a0*/ 	.short	0x000c
        /*00a2*/ 	.short	0x0060
        /*00a4*/ 	.byte	0x00, 0xf4, 0x21, 0x00


	//----- nvinfo : EIATTR_KPARAM_INFO
	.align		4
.L_31:
        /*00a8*/ 	.byte	0x04, 0x17
        /*00aa*/ 	.short	(.L_33 - .L_32)
.L_32:
        /*00ac*/ 	.word	0x00000000
        /*00b0*/ 	.short	0x000b
        /*00b2*/ 	.short	0x0058
        /*00b4*/ 	.byte	0x00, 0xf4, 0x21, 0x00


	//----- nvinfo : EIATTR_KPARAM_INFO
	.align		4
.L_33:
        /*00b8*/ 	.byte	0x04, 0x17
        /*00ba*/ 	.short	(.L_35 - .L_34)
.L_34:
        /*00bc*/ 	.word	0x00000000
        /*00c0*/ 	.short	0x000a
        /*00c2*/ 	.short	0x0050
        /*00c4*/ 	.byte	0x00, 0xf4, 0x21, 0x00


	//----- nvinfo : EIATTR_KPARAM_INFO
	.align		4
.L_35:
        /*00c8*/ 	.byte	0x04, 0x17
        /*00ca*/ 	.short	(.L_37 - .L_36)
.L_36:
        /*00cc*/ 	.word	0x00000000
        /*00d0*/ 	.short	0x0009
        /*00d2*/ 	.short	0x0048
        /*00d4*/ 	.byte	0x00, 0xf4, 0x21, 0x00


	//----- nvinfo : EIATTR_KPARAM_INFO
	.align		4
.L_37:
        /*00d8*/ 	.byte	0x04, 0x17
        /*00da*/ 	.short	(.L_39 - .L_38)
.L_38:
        /*00dc*/ 	.word	0x00000000
        /*00e0*/ 	.short	0x0008
        /*00e2*/ 	.short	0x0040
        /*00e4*/ 	.byte	0x00, 0xf4, 0x21, 0x00


	//----- nvinfo : EIATTR_KPARAM_INFO
	.align		4
.L_39:
        /*00e8*/ 	.byte	0x04, 0x17
        /*00ea*/ 	.short	(.L_41 - .L_40)
.L_40:
        /*00ec*/ 	.word	0x00000000
        /*00f0*/ 	.short	0x0007
        /*00f2*/ 	.short	0x0038
        /*00f4*/ 	.byte	0x00, 0xf4, 0x21, 0x00


	//----- nvinfo : EIATTR_KPARAM_INFO
	.align		4
.L_41:
        /*00f8*/ 	.byte	0x04, 0x17
        /*00fa*/ 	.short	(.L_43 - .L_42)
.L_42:
        /*00fc*/ 	.word	0x00000000
        /*0100*/ 	.short	0x0006
        /*0102*/ 	.short	0x0030
        /*0104*/ 	.byte	0x00, 0xf4, 0x21, 0x00


	//----- nvinfo : EIATTR_KPARAM_INFO
	.align		4
.L_43:
        /*0108*/ 	.byte	0x04, 0x17
        /*010a*/ 	.short	(.L_45 - .L_44)
.L_44:
        /*010c*/ 	.word	0x00000000
        /*0110*/ 	.short	0x0005
        /*0112*/ 	.short	0x0028
        /*0114*/ 	.byte	0x00, 0xf4, 0x21, 0x00


	//----- nvinfo : EIATTR_KPARAM_INFO
	.align		4
.L_45:
        /*0118*/ 	.byte	0x04, 0x17
        /*011a*/ 	.short	(.L_47 - .L_46)
.L_46:
        /*011c*/ 	.word	0x00000000
        /*0120*/ 	.short	0x0004
        /*0122*/ 	.short	0x0020
        /*0124*/ 	.byte	0x00, 0xf4, 0x21, 0x00


	//----- nvinfo : EIATTR_KPARAM_INFO
	.align		4
.L_47:
        /*0128*/ 	.byte	0x04, 0x17
        /*012a*/ 	.short	(.L_49 - .L_48)
.L_48:
        /*012c*/ 	.word	0x00000000
        /*0130*/ 	.short	0x0003
        /*0132*/ 	.short	0x0018
        /*0134*/ 	.byte	0x00, 0xf4, 0x21, 0x00


	//----- nvinfo : EIATTR_KPARAM_INFO
	.align		4
.L_49:
        /*0138*/ 	.byte	0x04, 0x17
        /*013a*/ 	.short	(.L_51 - .L_50)
.L_50:
        /*013c*/ 	.word	0x00000000
        /*0140*/ 	.short	0x0002
        /*0142*/ 	.short	0x0010
        /*0144*/ 	.byte	0x00, 0xf4, 0x21, 0x00


	//----- nvinfo : EIATTR_KPARAM_INFO
	.align		4
.L_51:
        /*0148*/ 	.byte	0x04, 0x17
        /*014a*/ 	.short	(.L_53 - .L_52)
.L_52:
        /*014c*/ 	.word	0x00000000
        /*0150*/ 	.short	0x0001
        /*0152*/ 	.short	0x0008
        /*0154*/ 	.byte	0x00, 0xf4, 0x21, 0x00


	//----- nvinfo : EIATTR_KPARAM_INFO
	.align		4
.L_53:
        /*0158*/ 	.byte	0x04, 0x17
        /*015a*/ 	.short	(.L_55 - .L_54)
.L_54:
        /*015c*/ 	.word	0x00000000
        /*0160*/ 	.short	0x0000
        /*0162*/ 	.short	0x0000
        /*0164*/ 	.byte	0x00, 0xf4, 0x21, 0x00


	//----- nvinfo : EIATTR_SPARSE_MMA_MASK
	.align		4
.L_55:
        /*0168*/ 	.byte	0x03, 0x50
        /*016a*/ 	.short	0x0000


	//----- nvinfo : EIATTR_MAXREG_COUNT
	.align		4
        /*016c*/ 	.byte	0x03, 0x1b
        /*016e*/ 	.short	0x00ff


	//----- nvinfo : EIATTR_EXIT_INSTR_OFFSETS
	.align		4
        /*0170*/ 	.byte	0x04, 0x1c
        /*0172*/ 	.short	(.L_57 - .L_56)


	//   ....[0]....
.L_56:
        /*0174*/ 	.word	0x000012a0


	//----- nvinfo : EIATTR_REQNTID
	.align		4
.L_57:
        /*0178*/ 	.byte	0x04, 0x10
        /*017a*/ 	.short	(.L_59 - .L_58)
.L_58:
        /*017c*/ 	.word	0x00000100
        /*0180*/ 	.word	0x00000001
        /*0184*/ 	.word	0x00000001


	//----- nvinfo : EIATTR_CBANK_PARAM_SIZE
	.align		4
.L_59:
        /*0188*/ 	.byte	0x03, 0x19
        /*018a*/ 	.short	0x00ac


	//----- nvinfo : EIATTR_PARAM_CBANK
	.align		4
        /*018c*/ 	.byte	0x04, 0x0a
        /*018e*/ 	.short	(.L_61 - .L_60)
	.align		4
.L_60:
        /*0190*/ 	.word	index@(.nv.constant0.triton_poi_fused_cat_39)
        /*0194*/ 	.short	0x0210
        /*0196*/ 	.short	0x00ac


	//----- nvinfo : EIATTR_SW_WAR
	.align		4
.L_61:
        /*0198*/ 	.byte	0x04, 0x36
        /*019a*/ 	.short	(.L_63 - .L_62)
.L_62:
        /*019c*/ 	.word	0x00000008
.L_63:


//--------------------- .nv.callgraph             --------------------------
	.section	.nv.callgraph,"",@"SHT_CUDA_CALLGRAPH"
	.align	4
	.sectionentsize	8
	.align		4
        /*0000*/ 	.word	0x00000000
	.align		4
        /*0004*/ 	.word	0xffffffff
	.align		4
        /*0008*/ 	.word	0x00000000
	.align		4
        /*000c*/ 	.word	0xfffffffe
	.align		4
        /*0010*/ 	.word	0x00000000
	.align		4
        /*0014*/ 	.word	0xfffffffd
	.align		4
        /*0018*/ 	.word	0x00000000
	.align		4
        /*001c*/ 	.word	0xfffffffc


//--------------------- .nv.constant4             --------------------------
	.section	.nv.constant4,"a",@progbits
	.align	8
	.align		8
.nv.constant4:
        /*0000*/ 	.dword	_$_str
	.align		8
        /*0008*/ 	.dword	_$_str_$_2


//--------------------- .text.triton_poi_fused_cat_39 --------------------------
	.section	.text.triton_poi_fused_cat_39,"ax",@progbits
	.align	128
        .global         triton_poi_fused_cat_39
        .type           triton_poi_fused_cat_39,@function
        .size           triton_poi_fused_cat_39,(.L_x_1 - triton_poi_fused_cat_39)
        .other          triton_poi_fused_cat_39,@"STO_CUDA_ENTRY STV_DEFAULT"
triton_poi_fused_cat_39:
.text.triton_poi_fused_cat_39:
[----:B------:R-:W-:Y:S01]  /*0000*/  LDC R1, c[0x0][0x28] ;  /* 0x00000a00ff017b82 */ /* 0x000fe20000000800 */
[----:B------:R-:W1:Y:S01]  /*0010*/  S2R R0, SR_TID.X ;  /* 0x0000000000007919 */ /* 0x000e620000002100 */
[----:B------:R-:W-:Y:S01]  /*0020*/  IMAD.MOV.U32 R14, RZ, RZ, RZ ;  /* 0x000000ffff0e7224 */ /* 0x000fe200078e00ff */
[----:B------:R-:W-:-:S05]  /*0030*/  ULDC.64 UR4, c[0x0][0x208] ;  /* 0x0000820000047ab9 */ /* 0x000fca0000000a00 */
[----:B------:R-:W2:Y:S01]  /*0040*/  LDC.64 R6, c[0x0][0x248] ;  /* 0x00009200ff067b82 */ /* 0x000ea20000000a00 */
[----:B------:R-:W3:Y:S01]  /*0050*/  S2R R19, SR_CTAID.X ;  /* 0x0000000000137919 */ /* 0x000ee20000002500 */
[----:B------:R-:W-:-:S06]  /*0060*/  CS2R R8, SRZ ;  /* 0x0000000000087805 */ /* 0x000fcc000001ff00 */
[----:B------:R-:W4:Y:S01]  /*0070*/  LDC.64 R12, c[0x0][0x270] ;  /* 0x00009c00ff0c7b82 */ /* 0x000f220000000a00 */
[----:B------:R-:W-:Y:S01]  /*0080*/  CS2R R30, SRZ ;  /* 0x00000000001e7805 */ /* 0x000fe2000001ff00 */
[----:B------:R-:W-:-:S06]  /*0090*/  HFMA2.MMA R39, -RZ, RZ, 0, 0 ;  /* 0x00000000ff277435 */ /* 0x000fcc00000001ff */
[----:B------:R-:W5:Y:S01]  /*00a0*/  LDC.64 R22, c[0x0][0x298] ;  /* 0x0000a600ff167b82 */ /* 0x000f620000000a00 */
[----:B------:R-:W-:Y:S01]  /*00b0*/  CS2R R36, SRZ ;  /* 0x0000000000247805 */ /* 0x000fe2000001ff00 */
[----:B------:R-:W-:-:S06]  /*00c0*/  IMAD.MOV.U32 R18, RZ, RZ, RZ ;  /* 0x000000ffff127224 */ /* 0x000fcc00078e00ff */
[----:B------:R-:W2:Y:S01]  /*00d0*/  LDC.64 R16, c[0x0][0x240] ;  /* 0x00009000ff107b82 */ /* 0x000ea20000000a00 */
[----:B-1----:R-:W-:Y:S01]  /*00e0*/  IMAD.SHL.U32 R0, R0, 0x2, RZ ;  /* 0x0000000200007824 */ /* 0x002fe200078e00ff */
[----:B------:R-:W-:Y:S01]  /*00f0*/  CS2R R20, SRZ ;  /* 0x0000000000147805 */ /* 0x000fe2000001ff00 */
[----:B------:R-:W-:-:S05]  /*0100*/  IMAD.MOV.U32 R26, RZ, RZ, RZ ;  /* 0x000000ffff1a7224 */ /* 0x000fca00078e00ff */
[----:B------:R-:W1:Y:S01]  /*0110*/  LDC.64 R42, c[0x0][0x228] ;  /* 0x00008a00ff2a7b82 */ /* 0x000e620000000a00 */
[----:B------:R-:W-:-:S05]  /*0120*/  LOP3.LUT R0, R0, 0x1fe, RZ, 0xc0, !PT ;  /* 0x000001fe00007812 */ /* 0x000fca00078ec0ff */
[----:B---3--:R-:W-:Y:S02]  /*0130*/  IMAD R19, R19, 0x200, R0 ;  /* 0x0000020013137824 */ /* 0x008fe400078e0200 */
[----:B------:R-:W3:Y:S02]  /*0140*/  LDC.64 R28, c[0x0][0x230] ;  /* 0x00008c00ff1c7b82 */ /* 0x000ee40000000a00 */
[----:B------:R-:W-:-:S05]  /*0150*/  IMAD.HI R0, R19, 0x78787879, RZ ;  /* 0x7878787913007827 */ /* 0x000fca00078e02ff */
[----:B------:R-:W-:Y:S01]  /*0160*/  SHF.R.U32.HI R3, RZ, 0x1f, R0 ;  /* 0x0000001fff037819 */ /* 0x000fe20000011600 */
[----:B------:R-:W-:Y:S01]  /*0170*/  IMAD.MOV.U32 R41, RZ, RZ, RZ ;  /* 0x000000ffff297224 */ /* 0x000fe200078e00ff */
[----:B------:R-:W1:Y:S02]  /*0180*/  LDC.64 R34, c[0x0][0x218] ;  /* 0x00008600ff227b82 */ /* 0x000e640000000a00 */
[----:B------:R-:W-:-:S05]  /*0190*/  LEA.HI.SX32 R15, R0, R3, 0x15 ;  /* 0x00000003000f7211 */ /* 0x000fca00078faaff */
[----:B------:R-:W-:Y:S01]  /*01a0*/  IMAD.HI R0, R15, 0x4ec4ec4f, RZ ;  /* 0x4ec4ec4f0f007827 */ /* 0x000fe200078e02ff */
[----:B------:R-:W1:Y:S04]  /*01b0*/  LDC.64 R2, c[0x0][0x220] ;  /* 0x00008800ff027b82 */ /* 0x000e680000000a00 */
[----:B------:R-:W-:-:S04]  /*01c0*/  SHF.R.U32.HI R5, RZ, 0x1f, R0 ;  /* 0x0000001fff057819 */ /* 0x000fc80000011600 */
[----:B------:R-:W-:Y:S01]  /*01d0*/  LEA.HI.SX32 R0, R0, R5, 0x18 ;  /* 0x0000000500007211 */ /* 0x000fe200078fc2ff */
[----:B------:R-:W2:Y:S04]  /*01e0*/  LDC.64 R24, c[0x0][0x258] ;  /* 0x00009600ff187b82 */ /* 0x000ea80000000a00 */
[----:B------:R-:W-:Y:S01]  /*01f0*/  IMAD R11, R0, -0x340, R15 ;  /* 0xfffffcc0000b7824 */ /* 0x000fe200078e020f */
[----:B------:R-:W-:Y:S01]  /*0200*/  CS2R R32, SRZ ;  /* 0x0000000000207805 */ /* 0x000fe2000001ff00 */
[----:B------:R-:W-:Y:S02]  /*0210*/  IMAD.MOV.U32 R10, RZ, RZ, RZ ;  /* 0x000000ffff0a7224 */ /* 0x000fe400078e00ff */
[----:B------:R-:W3:Y:S01]  /*0220*/  LDC.64 R44, c[0x0][0x280] ;  /* 0x0000a000ff2c7b82 */ /* 0x000ee20000000a00 */
[C---:B------:R-:W-:Y:S01]  /*0230*/  ISETP.GE.AND P0, PT, R11.reuse, 0x100, PT ;  /* 0x000001000b00780c */ /* 0x040fe20003f06270 */
[----:B01----:R-:W-:-:S12]  /*0240*/  IMAD.WIDE R2, R11, 0x4, R2 ;  /* 0x000000040b027825 */ /* 0x003fd800078e0202 */
[----:B------:R-:W3:Y:S01]  /*0250*/  @!P0 LDG.E.EL R14, desc[UR4][R2.64] ;  /* 0x00000004020e8981 */ /* 0x000ee2000c2e1900 */
[----:B------:R-:W-:-:S03]  /*0260*/  VIADD R38, R11, 0xffffff00 ;  /* 0xffffff000b267836 */ /* 0x000fc60000000000 */
[----:B------:R0:W3:Y:S01]  /*0270*/  @!P0 LDG.E.EL R8, desc[UR4][R2.64] ;  /* 0x0000000402088981 */ /* 0x0000e2000c2e1900 */
[----:B--2---:R-:W-:Y:S01]  /*0280*/  IMAD.WIDE R6, R11, 0x4, R6 ;  /* 0x000000040b067825 */ /* 0x004fe200078e0206 */
[----:B------:R-:W-:-:S03]  /*0290*/  ISETP.GE.U32.AND P1, PT, R38, 0x140, PT ;  /* 0x000001402600780c */ /* 0x000fc60003f26070 */
[C---:B------:R-:W-:Y:S02]  /*02a0*/  VIADD R0, R11.reuse, 0xfffffdc0 ;  /* 0xfffffdc00b007836 */ /* 0x040fe40000000000 */
[C---:B----4-:R-:W-:Y:S01]  /*02b0*/  IMAD.WIDE R12, R11.reuse, 0x4, R12 ;  /* 0x000000040b0c7825 */ /* 0x050fe200078e020c */
[----:B------:R-:W-:Y:S02]  /*02c0*/  CS2R R4, SRZ ;  /* 0x0000000000047805 */ /* 0x000fe4000001ff00 */
[----:B------:R-:W-:Y:S01]  /*02d0*/  ISETP.GT.AND P2, PT, R11, 0x2bf, PT ;  /* 0x000002bf0b00780c */ /* 0x000fe20003f44270 */
[----:B0-----:R-:W0:Y:S04]  /*02e0*/  LDC.64 R2, c[0x0][0x238] ;  /* 0x00008e00ff027b82 */ /* 0x001e280000000a00 */
[----:B------:R-:W2:Y:S04]  /*02f0*/  @!P1 LDG.E.EL R9, desc[UR4][R6.64+-0x400] ;  /* 0xfffc000406099981 */ /* 0x000ea8000c2e1900 */
[----:B------:R-:W4:Y:S01]  /*0300*/  @!P1 LDG.E.EL R31, desc[UR4][R6.64+-0x400] ;  /* 0xfffc0004061f9981 */ /* 0x000f22000c2e1900 */
[----:B------:R-:W-:-:S13]  /*0310*/  ISETP.GE.U32.AND P3, PT, R0, 0x80, PT ;  /* 0x000000800000780c */ /* 0x000fda0003f66070 */
[----:B------:R-:W4:Y:S04]  /*0320*/  @!P3 LDG.E.EL R39, desc[UR4][R12.64+-0x900] ;  /* 0xfff700040c27b981 */ /* 0x000f28000c2e1900 */
[----:B------:R1:W4:Y:S01]  /*0330*/  @!P3 LDG.E.EL R5, desc[UR4][R12.64+-0x900] ;  /* 0xfff700040c05b981 */ /* 0x000322000c2e1900 */
[----:B-----5:R-:W-:-:S05]  /*0340*/  IMAD.WIDE R22, R11, 0x4, R22 ;  /* 0x000000040b167825 */ /* 0x020fca00078e0216 */
[----:B------:R-:W5:Y:S01]  /*0350*/  @P2 LDG.E.EL R37, desc[UR4][R22.64+-0xb00] ;  /* 0xfff5000416252981 */ /* 0x000f62000c2e1900 */
[----:B------:R-:W-:Y:S01]  /*0360*/  IMAD.HI R27, R19, -0x6bba7f6b, R18 ;  /* 0x94458095131b7827 */ /* 0x000fe200078e0212 */
[----:B-1----:R-:W1:Y:S03]  /*0370*/  LDC.64 R12, c[0x0][0x250] ;  /* 0x00009400ff0c7b82 */ /* 0x002e660000000a00 */
[----:B------:R-:W-:Y:S01]  /*0380*/  IMAD.WIDE R16, R11, 0x4, R16 ;  /* 0x000000040b107825 */ /* 0x000fe200078e0210 */
[----:B------:R-:W-:-:S04]  /*0390*/  SHF.R.U32.HI R0, RZ, 0x1f, R27 ;  /* 0x0000001fff007819 */ /* 0x000fc8000001161b */
[----:B------:R-:W-:Y:S01]  /*03a0*/  LEA.HI.SX32 R27, R27, R0, 0xb ;  /* 0x000000001b1b7211 */ /* 0x000fe200078f5aff */
[----:B------:R-:W-:Y:S01]  /*03b0*/  IMAD R0, R15, -0x1100, R19 ;  /* 0xffffef000f007824 */ /* 0x000fe200078e0213 */
[----:B------:R-:W5:Y:S03]  /*03c0*/  @!P1 LDG.E.EL R26, desc[UR4][R16.64+-0x400] ;  /* 0xfffc0004101a9981 */ /* 0x000f66000c2e1900 */
[----:B------:R-:W-:Y:S01]  /*03d0*/  IMAD R7, R27, 0x154000, R0 ;  /* 0x001540001b077824 */ /* 0x000fe200078e0200 */
[----:B------:R0:W5:Y:S03]  /*03e0*/  @!P1 LDG.E.EL R41, desc[UR4][R16.64+-0x400] ;  /* 0xfffc000410299981 */ /* 0x000166000c2e1900 */
[----:B------:R-:W-:-:S04]  /*03f0*/  IMAD R38, R38, 0x1100, R7 ;  /* 0x0000110026267824 */ /* 0x000fc800078e0207 */
[----:B0-----:R-:W-:Y:S01]  /*0400*/  IMAD.WIDE R2, R38, 0x4, R2 ;  /* 0x0000000426027825 */ /* 0x001fe200078e0202 */
[----:B------:R-:W0:Y:S04]  /*0410*/  LDC.64 R16, c[0x0][0x268] ;  /* 0x00009a00ff107b82 */ /* 0x000e280000000a00 */
[----:B------:R3:W5:Y:S01]  /*0420*/  @!P1 LDG.E.64 R20, desc[UR4][R2.64] ;  /* 0x0000000402149981 */ /* 0x000762000c1e1b00 */
[----:B------:R-:W-:Y:S01]  /*0430*/  CS2R R6, SRZ ;  /* 0x0000000000067805 */ /* 0x000fe2000001ff00 */
[----:B------:R-:W-:-:S04]  /*0440*/  IMAD.WIDE R42, R11, 0x4, R42 ;  /* 0x000000040b2a7825 */ /* 0x000fc800078e022a */
[C---:B---3--:R-:W-:Y:S01]  /*0450*/  IMAD.WIDE R28, R11.reuse, 0x4, R28 ;  /* 0x000000040b1c7825 */ /* 0x048fe200078e021c */
[----:B------:R3:W5:Y:S01]  /*0460*/  @P2 LDG.E.EL R7, desc[UR4][R22.64+-0xb00] ;  /* 0xfff5000416072981 */ /* 0x000762000c2e1900 */
[----:B------:R-:W-:Y:S02]  /*0470*/  CS2R R2, SRZ ;  /* 0x0000000000027805 */ /* 0x000fe4000001ff00 */
[C---:B------:R-:W-:Y:S01]  /*0480*/  IMAD.WIDE R34, R11.reuse, 0x4, R34 ;  /* 0x000000040b227825 */ /* 0x040fe200078e0222 */
[----:B------:R-:W5:Y:S04]  /*0490*/  @!P0 LDG.E.EL R4, desc[UR4][R42.64] ;  /* 0x000000042a048981 */ /* 0x000f68000c2e1900 */
[----:B------:R1:W5:Y:S01]  /*04a0*/  @!P0 LDG.E.EL R2, desc[UR4][R42.64] ;  /* 0x000000042a028981 */ /* 0x000362000c2e1900 */
[----:B---3--:R-:W3:Y:S03]  /*04b0*/  LDC.64 R22, c[0x0][0x278] ;  /* 0x00009e00ff167b82 */ /* 0x008ee60000000a00 */
[----:B------:R-:W5:Y:S01]  /*04c0*/  @!P0 LDG.E.EL R10, desc[UR4][R28.64] ;  /* 0x000000041c0a8981 */ /* 0x000f62000c2e1900 */
[----:B------:R-:W-:-:S03]  /*04d0*/  IMAD.WIDE R24, R11, 0x4, R24 ;  /* 0x000000040b187825 */ /* 0x000fc600078e0218 */
[----:B------:R-:W5:Y:S01]  /*04e0*/  @!P0 LDG.E.EL R6, desc[UR4][R28.64] ;  /* 0x000000041c068981 */ /* 0x000f62000c2e1900 */
[----:B-1----:R-:W1:Y:S03]  /*04f0*/  LDC.64 R42, c[0x0][0x290] ;  /* 0x0000a400ff2a7b82 */ /* 0x002e660000000a00 */
[----:B------:R-:W5:Y:S04]  /*0500*/  @!P0 LDG.E.EL R33, desc[UR4][R34.64] ;  /* 0x0000000422218981 */ /* 0x000f68000c2e1900 */
[----:B------:R0:W5:Y:S02]  /*0510*/  @!P0 LDG.E.EL R32, desc[UR4][R34.64] ;  /* 0x0000000422208981 */ /* 0x000164000c2e1900 */
[----:B0-----:R-:W-:Y:S01]  /*0520*/  CS2R R34, SRZ ;  /* 0x0000000000227805 */ /* 0x001fe2000001ff00 */
[----:B------:R-:W-:-:S05]  /*0530*/  IMAD.WIDE R12, R11, 0x4, R12 ;  /* 0x000000040b0c7825 */ /* 0x000fca00078e020c */
[----:B------:R-:W5:Y:S04]  /*0540*/  @!P1 LDG.E.EL R34, desc[UR4][R24.64+-0x400] ;  /* 0xfffc000418229981 */ /* 0x000f68000c2e1900 */
[----:B------:R0:W5:Y:S01]  /*0550*/  @!P1 LDG.E.EL R35, desc[UR4][R24.64+-0x400] ;  /* 0xfffc000418239981 */ /* 0x000162000c2e1900 */
[----:B------:R-:W-:-:S03]  /*0560*/  IMAD.MOV.U32 R0, RZ, RZ, RZ ;  /* 0x000000ffff007224 */ /* 0x000fc600078e00ff */
[----:B------:R-:W5:Y:S01]  /*0570*/  @!P1 LDG.E.EL R3, desc[UR4][R12.64+-0x400] ;  /* 0xfffc00040c039981 */ /* 0x000f62000c2e1900 */
[----:B---3--:R-:W-:-:S03]  /*0580*/  IMAD.WIDE R22, R11, 0x4, R22 ;  /* 0x000000040b167825 */ /* 0x008fc600078e0216 */
[----:B------:R3:W5:Y:S01]  /*0590*/  @!P1 LDG.E.EL R36, desc[UR4][R12.64+-0x400] ;  /* 0xfffc00040c249981 */ /* 0x000762000c2e1900 */
[----:B0-----:R-:W0:Y:S01]  /*05a0*/  LDC.64 R24, c[0x0][0x2a0] ;  /* 0x0000a800ff187b82 */ /* 0x001e220000000a00 */
[C---:B-1----:R-:W-:Y:S02]  /*05b0*/  IMAD.WIDE R42, R11.reuse, 0x4, R42 ;  /* 0x000000040b2a7825 */ /* 0x042fe400078e022a */
[----:B------:R-:W5:Y:S01]  /*05c0*/  @!P3 LDG.E.EL R0, desc[UR4][R22.64+-0x900] ;  /* 0xfff700041600b981 */ /* 0x000f62000c2e1900 */
[----:B------:R-:W-:Y:S01]  /*05d0*/  MOV R28, RZ ;  /* 0x000000ff001c7202 */ /* 0x000fe20000000f00 */
[----:B------:R-:W-:Y:S02]  /*05e0*/  IMAD.WIDE R16, R11, 0x4, R16 ;  /* 0x000000040b107825 */ /* 0x000fe400078e0210 */
[----:B------:R-:W5:Y:S01]  /*05f0*/  @P2 LDG.E.EL R18, desc[UR4][R42.64+-0xb00] ;  /* 0xfff500042a122981 */ /* 0x000f62000c2e1900 */
[----:B---3--:R-:W-:-:S03]  /*0600*/  CS2R R12, SRZ ;  /* 0x00000000000c7805 */ /* 0x008fc6000001ff00 */
[----:B------:R-:W3:Y:S04]  /*0610*/  @!P3 LDG.E.EL R30, desc[UR4][R16.64+-0x900] ;  /* 0xfff70004101eb981 */ /* 0x000ee8000c2e1900 */
[----:B------:R1:W3:Y:S04]  /*0620*/  @!P3 LDG.E.EL R12, desc[UR4][R22.64+-0x900] ;  /* 0xfff70004160cb981 */ /* 0x0002e8000c2e1900 */
[----:B------:R0:W3:Y:S01]  /*0630*/  @!P3 LDG.E.EL R28, desc[UR4][R16.64+-0x900] ;  /* 0xfff70004101cb981 */ /* 0x0000e2000c2e1900 */
[----:B-1----:R-:W1:Y:S01]  /*0640*/  LDC.64 R22, c[0x0][0x2a8] ;  /* 0x0000aa00ff167b82 */ /* 0x002e620000000a00 */
[----:B0-----:R-:W-:Y:S01]  /*0650*/  IMAD.WIDE R24, R11, 0x4, R24 ;  /* 0x000000040b187825 */ /* 0x001fe200078e0218 */
[----:B------:R-:W-:-:S06]  /*0660*/  CS2R R16, SRZ ;  /* 0x0000000000107805 */ /* 0x000fcc000001ff00 */
[----:B------:R-:W3:Y:S01]  /*0670*/  @P2 LDG.E.EL R16, desc[UR4][R24.64+-0xb00] ;  /* 0xfff5000418102981 */ /* 0x000ee2000c2e1900 */
[----:B------:R-:W-:-:S05]  /*0680*/  IMAD.WIDE R44, R11, 0x4, R44 ;  /* 0x000000040b2c7825 */ /* 0x000fca00078e022c */
[----:B------:R-:W3:Y:S04]  /*0690*/  @!P3 LDG.E.EL R13, desc[UR4][R44.64+-0x900] ;  /* 0xfff700042c0db981 */ /* 0x000ee8000c2e1900 */
[----:B------:R-:W3:Y:S01]  /*06a0*/  @!P3 LDG.E.EL R17, desc[UR4][R44.64+-0x900] ;  /* 0xfff700042c11b981 */ /* 0x000ee2000c2e1900 */
[----:B-1----:R-:W-:-:S04]  /*06b0*/  IMAD.WIDE R22, R11, 0x4, R22 ;  /* 0x000000040b167825 */ /* 0x002fc800078e0216 */
[----:B------:R-:W-:-:S06]  /*06c0*/  IMAD.MOV.U32 R11, RZ, RZ, RZ ;  /* 0x000000ffff0b7224 */ /* 0x000fcc00078e00ff */
[----:B------:R-:W3:Y:S01]  /*06d0*/  @P2 LDG.E.EL R11, desc[UR4][R22.64+-0xb00] ;  /* 0xfff50004160b2981 */ /* 0x000ee2000c2e1900 */
[----:B------:R-:W-:-:S05]  /*06e0*/  SEL R29, R14, RZ, !P0 ;  /* 0x000000ff0e1d7207 */ /* 0x000fca0004000000 */
[----:B------:R-:W-:Y:S01]  /*06f0*/  FADD R29, R29, 9.9999997473787516356e-06 ;  /* 0x3727c5ac1d1d7421 */ /* 0x000fe20000000000 */
[----:B------:R-:W-:-:S05]  /*0700*/  SEL R8, R8, RZ, !P0 ;  /* 0x000000ff08087207 */ /* 0x000fca0004000000 */
[----:B------:R-:W0:Y:S01]  /*0710*/  MUFU.SQRT R29, R29 ;  /* 0x0000001d001d7308 */ /* 0x000e220000002000 */
[----:B------:R-:W-:Y:S01]  /*0720*/  FADD R40, R8, 9.9999997473787516356e-06 ;  /* 0x3727c5ac08287421 */ /* 0x000fe20000000000 */
[----:B------:R-:W-:-:S06]  /*0730*/  CS2R R14, SRZ ;  /* 0x00000000000e7805 */ /* 0x000fcc000001ff00 */
[----:B------:R-:W1:Y:S01]  /*0740*/  MUFU.SQRT R40, R40 ;  /* 0x0000002800287308 */ /* 0x000e620000002000 */
[----:B------:R2:W3:Y:S04]  /*0750*/  @P2 LDG.E.EL R14, desc[UR4][R42.64+-0xb00] ;  /* 0xfff500042a0e2981 */ /* 0x0004e8000c2e1900 */
[----:B------:R4:W3:Y:S01]  /*0760*/  @P2 LDG.E.EL R15, desc[UR4][R24.64+-0xb00] ;  /* 0xfff50004180f2981 */ /* 0x0008e2000c2e1900 */
[----:B0-----:R-:W-:Y:S02]  /*0770*/  FSETP.GT.AND P5, PT, R29, 8.50705917302346158658e+37, PT ;  /* 0x7e8000001d00780b */ /* 0x001fe40003fa4000 */
[----:B--2---:R-:W-:Y:S01]  /*0780*/  SEL R42, R9, RZ, !P1 ;  /* 0x000000ff092a7207 */ /* 0x004fe20004800000 */
[----:B------:R-:W-:Y:S01]  /*0790*/  HFMA2.MMA R9, -RZ, RZ, 1.625, 0 ;  /* 0x3e800000ff097435 */ /* 0x000fe200000001ff */
[----:B------:R-:W-:-:S02]  /*07a0*/  FSETP.GEU.AND P6, PT, R29, 1.175494350822287508e-38, PT ;  /* 0x008000001d00780b */ /* 0x000fc40003fce000 */
[----:B-1----:R-:W-:Y:S02]  /*07b0*/  FSETP.GT.AND P4, PT, R40, 8.50705917302346158658e+37, PT ;  /* 0x7e8000002800780b */ /* 0x002fe40003f84000 */
[----:B----4-:R-:W-:-:S05]  /*07c0*/  SEL R25, R31, RZ, !P1 ;  /* 0x000000ff1f197207 */ /* 0x010fca0004800000 */
[----:B------:R-:W-:Y:S01]  /*07d0*/  @P5 FMUL R29, R29, 0.25 ;  /* 0x3e8000001d1d5820 */ /* 0x000fe20000400000 */
[----:B------:R-:W-:Y:S02]  /*07e0*/  FSEL R31, R9, 1, P5 ;  /* 0x3f800000091f7808 */ /* 0x000fe40002800000 */
[----:B------:R-:W-:Y:S01]  /*07f0*/  FSETP.GEU.AND P5, PT, R40, 1.175494350822287508e-38, PT ;  /* 0x008000002800780b */ /* 0x000fe20003fae000 */
[----:B------:R-:W-:Y:S01]  /*0800*/  FADD R42, R42, 9.9999997473787516356e-06 ;  /* 0x3727c5ac2a2a7421 */ /* 0x000fe20000000000 */
[----:B------:R-:W-:Y:S02]  /*0810*/  IMAD.MOV.U32 R8, RZ, RZ, RZ ;  /* 0x000000ffff087224 */ /* 0x000fe400078e00ff */
[----:B------:R-:W-:Y:S01]  /*0820*/  @P4 FMUL R40, R40, 0.25 ;  /* 0x3e80000028284820 */ /* 0x000fe20000400000 */
[----:B------:R-:W0:Y:S01]  /*0830*/  MUFU.SQRT R24, R42 ;  /* 0x0000002a00187308 */ /* 0x000e220000002000 */
[----:B------:R-:W-:Y:S01]  /*0840*/  FADD R43, R25, 9.9999997473787516356e-06 ;  /* 0x3727c5ac192b7421 */ /* 0x000fe20000000000 */
[----:B------:R-:W-:Y:S01]  /*0850*/  SEL R39, R39, RZ, !P3 ;  /* 0x000000ff27277207 */ /* 0x000fe20005800000 */
[----:B------:R1:W2:Y:S05]  /*0860*/  @P2 LDG.E.EL R8, desc[UR4][R22.64+-0xb00] ;  /* 0xfff5000416082981 */ /* 0x0002aa000c2e1900 */
[----:B------:R-:W-:Y:S01]  /*0870*/  @!P5 FMUL R40, R40, 16777216 ;  /* 0x4b8000002828d820 */ /* 0x000fe20000400000 */
[----:B------:R-:W-:Y:S01]  /*0880*/  FADD R39, R39, 9.9999997473787516356e-06 ;  /* 0x3727c5ac27277421 */ /* 0x000fe20000000000 */
[----:B-1----:R-:W1:Y:S01]  /*0890*/  MUFU.SQRT R23, R43 ;  /* 0x0000002b00177308 */ /* 0x002e620000002000 */
[----:B------:R-:W-:Y:S01]  /*08a0*/  @!P6 FMUL R29, R29, 16777216 ;  /* 0x4b8000001d1de820 */ /* 0x000fe20000400000 */
[----:B------:R-:W-:Y:S01]  /*08b0*/  @!P6 FMUL R31, R31, 16777216 ;  /* 0x4b8000001f1fe820 */ /* 0x000fe20000400000 */
[----:B0-----:R-:W-:-:S05]  /*08c0*/  FSETP.GT.AND P6, PT, R24, 8.50705917302346158658e+37, PT ;  /* 0x7e8000001800780b */ /* 0x001fca0003fc4000 */
[----:B------:R-:W0:Y:S01]  /*08d0*/  MUFU.RCP R40, R40 ;  /* 0x0000002800287308 */ /* 0x000e220000001000 */
[----:B------:R-:W-:Y:S02]  /*08e0*/  FSEL R25, R9, 1, P4 ;  /* 0x3f80000009197808 */ /* 0x000fe40002000000 */
[----:B------:R-:W-:-:S05]  /*08f0*/  FSETP.GEU.AND P4, PT, R24, 1.175494350822287508e-38, PT ;  /* 0x008000001800780b */ /* 0x000fca0003f8e000 */
[----:B------:R-:W4:Y:S01]  /*0900*/  MUFU.SQRT R39, R39 ;  /* 0x0000002700277308 */ /* 0x000f220000002000 */
[----:B------:R-:W-:Y:S01]  /*0910*/  @!P5 FMUL R25, R25, 16777216 ;  /* 0x4b8000001919d820 */ /* 0x000fe20000400000 */
[----:B-1----:R-:W-:-:S06]  /*0920*/  FSETP.GT.AND P5, PT, R23, 8.50705917302346158658e+37, PT ;  /* 0x7e8000001700780b */ /* 0x002fcc0003fa4000 */
[----:B------:R0:W1:Y:S01]  /*0930*/  MUFU.RCP R22, R29 ;  /* 0x0000001d00167308 */ /* 0x0000620000001000 */
[----:B------:R-:W-:Y:S01]  /*0940*/  SEL R5, R5, RZ, !P3 ;  /* 0x000000ff05057207 */ /* 0x000fe20005800000 */
[----:B------:R-:W-:Y:S01]  /*0950*/  @P6 FMUL R24, R24, 0.25 ;  /* 0x3e80000018186820 */ /* 0x000fe20000400000 */
[----:B0-----:R-:W-:Y:S01]  /*0960*/  FMUL R29, R40, R25 ;  /* 0x00000019281d7220 */ /* 0x001fe20000400000 */
[----:B------:R-:W-:Y:S02]  /*0970*/  FSEL R25, R9, 1, P6 ;  /* 0x3f80000009197808 */ /* 0x000fe40003000000 */
[----:B------:R-:W-:Y:S01]  /*0980*/  FADD R42, R5, 9.9999997473787516356e-06 ;  /* 0x3727c5ac052a7421 */ /* 0x000fe20000000000 */
[----:B------:R-:W-:Y:S02]  /*0990*/  @!P4 FMUL R24, R24, 16777216 ;  /* 0x4b8000001818c820 */ /* 0x000fe40000400000 */
[----:B------:R-:W-:Y:S01]  /*09a0*/  @!P4 FMUL R25, R25, 16777216 ;  /* 0x4b8000001919c820 */ /* 0x000fe20000400000 */
[----:B----4-:R-:W-:Y:S01]  /*09b0*/  FSETP.GT.AND P4, PT, R39, 8.50705917302346158658e+37, PT ;  /* 0x7e8000002700780b */ /* 0x010fe20003f84000 */
[----:B-1----:R-:W-:Y:S01]  /*09c0*/  FMUL R31, R22, R31 ;  /* 0x0000001f161f7220 */ /* 0x002fe20000400000 */
[C---:B------:R-:W-:Y:S01]  /*09d0*/  FSETP.GEU.AND P6, PT, R23.reuse, 1.175494350822287508e-38, PT ;  /* 0x008000001700780b */ /* 0x040fe20003fce000 */
[----:B------:R-:W-:Y:S01]  /*09e0*/  @P5 FMUL R23, R23, 0.25 ;  /* 0x3e80000017175820 */ /* 0x000fe20000400000 */
[----:B------:R-:W-:Y:S01]  /*09f0*/  FSEL R22, R9, 1, P5 ;  /* 0x3f80000009167808 */ /* 0x000fe20002800000 */
[----:B------:R-:W0:Y:S01]  /*0a00*/  MUFU.SQRT R42, R42 ;  /* 0x0000002a002a7308 */ /* 0x000e220000002000 */
[----:B------:R-:W-:-:S02]  /*0a10*/  FSETP.GEU.AND P5, PT, R39, 1.175494350822287508e-38, PT ;  /* 0x008000002700780b */ /* 0x000fc40003fae000 */
[----:B-----5:R-:W-:Y:S01]  /*0a20*/  SEL R37, R37, RZ, P2 ;  /* 0x000000ff25257207 */ /* 0x020fe20001000000 */
[----:B------:R-:W-:-:S04]  /*0a30*/  IMAD R40, R27, -0x374000, R19 ;  /* 0xffc8c0001b287824 */ /* 0x000fc800078e0213 */
[----:B------:R-:W1:Y:S01]  /*0a40*/  MUFU.RCP R24, R24 ;  /* 0x0000001800187308 */ /* 0x000e620000001000 */
[----:B------:R-:W-:Y:S01]  /*0a50*/  @P4 FMUL R39, R39, 0.25 ;  /* 0x3e80000027274820 */ /* 0x000fe20000400000 */
[----:B------:R-:W-:Y:S02]  /*0a60*/  IMAD R43, R27, -0xcc000, R38 ;  /* 0xfff340001b2b7824 */ /* 0x000fe400078e0226 */
[----:B------:R-:W-:Y:S01]  /*0a70*/  FADD R44, R37, 9.9999997473787516356e-06 ;  /* 0x3727c5ac252c7421 */ /* 0x000fe20000000000 */
[----:B------:R-:W-:Y:S01]  /*0a80*/  FSEL R38, R9, 1, P4 ;  /* 0x3f80000009267808 */ /* 0x000fe20002000000 */
[----:B------:R-:W-:Y:S01]  /*0a90*/  @!P6 FMUL R23, R23, 16777216 ;  /* 0x4b8000001717e820 */ /* 0x000fe20000400000 */
[----:B------:R-:W-:Y:S01]  /*0aa0*/  @!P5 FMUL R39, R39, 16777216 ;  /* 0x4b8000002727d820 */ /* 0x000fe20000400000 */
[----:B------:R-:W-:Y:S01]  /*0ab0*/  @!P6 FMUL R22, R22, 16777216 ;  /* 0x4b8000001616e820 */ /* 0x000fe20000400000 */
[----:B0-----:R-:W-:Y:S01]  /*0ac0*/  FSETP.GT.AND P6, PT, R42, 8.50705917302346158658e+37, PT ;  /* 0x7e8000002a00780b */ /* 0x001fe20003fc4000 */
[----:B------:R-:W-:-:S02]  /*0ad0*/  IMAD R45, R27, 0x110000, R40 ;  /* 0x001100001b2d7824 */ /* 0x000fc400078e0228 */
[----:B------:R-:W-:Y:S01]  /*0ae0*/  @!P5 FMUL R38, R38, 16777216 ;  /* 0x4b8000002626d820 */ /* 0x000fe20000400000 */
[----:B------:R-:W0:Y:S01]  /*0af0*/  MUFU.SQRT R27, R44 ;  /* 0x0000002c001b7308 */ /* 0x000e220000002000 */
[----:B------:R-:W-:Y:S01]  /*0b00*/  FSETP.GEU.AND P5, PT, R42, 1.175494350822287508e-38, PT ;  /* 0x008000002a00780b */ /* 0x000fe20003fae000 */
[----:B-1----:R-:W-:Y:S02]  /*0b10*/  FMUL R5, R24, R25 ;  /* 0x0000001918057220 */ /* 0x002fe40000400000 */
[----:B------:R-:W1:Y:S04]  /*0b20*/  LDC.64 R24, c[0x0][0x210] ;  /* 0x00008400ff187b82 */ /* 0x000e680000000a00 */
[----:B------:R-:W4:Y:S01]  /*0b30*/  MUFU.RCP R39, R39 ;  /* 0x0000002700277308 */ /* 0x000f220000001000 */
[----:B------:R-:W-:-:S05]  /*0b40*/  @P6 FMUL R42, R42, 0.25 ;  /* 0x3e8000002a2a6820 */ /* 0x000fca0000400000 */
[----:B------:R-:W-:Y:S01]  /*0b50*/  @!P5 FMUL R42, R42, 16777216 ;  /* 0x4b8000002a2ad820 */ /* 0x000fe20000400000 */
[----:B0-----:R-:W-:Y:S01]  /*0b60*/  FSETP.GT.AND P4, PT, R27, 8.50705917302346158658e+37, PT ;  /* 0x7e8000001b00780b */ /* 0x001fe20003f84000 */
[----:B------:R-:W0:Y:S01]  /*0b70*/  MUFU.RCP R23, R23 ;  /* 0x0000001700177308 */ /* 0x000e220000001000 */
[----:B----4-:R-:W-:Y:S01]  /*0b80*/  FMUL R38, R39, R38 ;  /* 0x0000002627267220 */ /* 0x010fe20000400000 */
[----:B------:R-:W-:Y:S02]  /*0b90*/  FSEL R39, R9, 1, P6 ;  /* 0x3f80000009277808 */ /* 0x000fe40003000000 */
[----:B------:R-:W-:-:S04]  /*0ba0*/  FSETP.GEU.AND P6, PT, R27, 1.175494350822287508e-38, PT ;  /* 0x008000001b00780b */ /* 0x000fc80003fce000 */
[----:B------:R-:W4:Y:S04]  /*0bb0*/  MUFU.RCP R42, R42 ;  /* 0x0000002a002a7308 */ /* 0x000f280000001000 */
[----:B------:R-:W-:Y:S01]  /*0bc0*/  @P4 FMUL R27, R27, 0.25 ;  /* 0x3e8000001b1b4820 */ /* 0x000fe20000400000 */
[----:B------:R-:W-:Y:S01]  /*0bd0*/  @!P5 FMUL R39, R39, 16777216 ;  /* 0x4b8000002727d820 */ /* 0x000fe20000400000 */
[----:B-1----:R-:W-:Y:S01]  /*0be0*/  IMAD.WIDE R24, R45, 0x4, R24 ;  /* 0x000000042d187825 */ /* 0x002fe200078e0218 */
[----:B------:R-:W-:Y:S01]  /*0bf0*/  SEL R26, R26, RZ, !P1 ;  /* 0x000000ff1a1a7207 */ /* 0x000fe20004800000 */
[----:B------:R-:W1:Y:S01]  /*0c00*/  LDC.64 R44, c[0x0][0x260] ;  /* 0x00009800ff2c7b82 */ /* 0x000e620000000a00 */
[----:B------:R-:W-:Y:S01]  /*0c10*/  SEL R21, R21, RZ, !P1 ;  /* 0x000000ff15157207 */ /* 0x000fe20004800000 */
[----:B0-----:R-:W-:Y:S01]  /*0c20*/  FMUL R37, R23, R22 ;  /* 0x0000001617257220 */ /* 0x001fe20000400000 */
[----:B------:R-:W-:Y:S01]  /*0c30*/  @!P6 FMUL R27, R27, 16777216 ;  /* 0x4b8000001b1be820 */ /* 0x000fe20000400000 */
[----:B------:R-:W-:Y:S01]  /*0c40*/  CS2R R22, SRZ ;  /* 0x0000000000167805 */ /* 0x000fe2000001ff00 */
[----:B----4-:R-:W-:-:S02]  /*0c50*/  FMUL R39, R42, R39 ;  /* 0x000000272a277220 */ /* 0x010fc40000400000 */
[----:B------:R0:W4:Y:S01]  /*0c60*/  MUFU.RCP R40, R27 ;  /* 0x0000001b00287308 */ /* 0x0001220000001000 */
[----:B------:R-:W-:Y:S02]  /*0c70*/  FADD R42, R21, -R26 ;  /* 0x8000001a152a7221 */ /* 0x000fe40000000000 */
[----:B------:R5:W2:Y:S01]  /*0c80*/  @!P0 LDG.E.64 R22, desc[UR4][R24.64] ;  /* 0x0000000418168981 */ /* 0x000aa2000c1e1b00 */
[----:B0-----:R-:W0:Y:S01]  /*0c90*/  LDC.64 R26, c[0x0][0x288] ;  /* 0x0000a200ff1a7b82 */ /* 0x001e220000000a00 */
[----:B-----5:R-:W-:Y:S01]  /*0ca0*/  FSEL R25, R9, 1, P4 ;  /* 0x3f80000009197808 */ /* 0x020fe20002000000 */
[----:B------:R-:W-:-:S04]  /*0cb0*/  VIADD R21, R43, 0xffeac000 ;  /* 0xffeac0002b157836 */ /* 0x000fc80000000000 */
[----:B------:R-:W-:Y:S01]  /*0cc0*/  @!P6 FMUL R25, R25, 16777216 ;  /* 0x4b8000001919e820 */ /* 0x000fe20000400000 */
[----:B------:R-:W-:Y:S01]  /*0cd0*/  SEL R20, R20, RZ, !P1 ;  /* 0x000000ff14147207 */ /* 0x000fe20004800000 */
[----:B-1----:R-:W-:Y:S01]  /*0ce0*/  IMAD.WIDE R44, R21, 0x4, R44 ;  /* 0x00000004152c7825 */ /* 0x002fe200078e022c */
[----:B------:R-:W-:-:S03]  /*0cf0*/  SEL R41, R41, RZ, !P1 ;  /* 0x000000ff29297207 */ /* 0x000fc60004800000 */
[----:B----4-:R-:W-:Y:S01]  /*0d00*/  FMUL R40, R40, R25 ;  /* 0x0000001928287220 */ /* 0x010fe20000400000 */
[----:B------:R-:W-:Y:S01]  /*0d10*/  CS2R R24, SRZ ;  /* 0x0000000000187805 */ /* 0x000fe2000001ff00 */
[----:B------:R-:W-:Y:S02]  /*0d20*/  VIADD R43, R43, 0xffe24000 ;  /* 0xffe240002b2b7836 */ /* 0x000fe40000000000 */
[----:B------:R-:W-:Y:S01]  /*0d30*/  FADD R41, R20, -R41 ;  /* 0x8000002914297221 */ /* 0x000fe20000000000 */
[----:B------:R-:W-:Y:S02]  /*0d40*/  CS2R R20, SRZ ;  /* 0x0000000000147805 */ /* 0x000fe4000001ff00 */
[----:B------:R1:W4:Y:S01]  /*0d50*/  @!P3 LDG.E.64 R24, desc[UR4][R44.64] ;  /* 0x000000042c18b981 */ /* 0x000322000c1e1b00 */
[----:B0-----:R-:W-:-:S05]  /*0d60*/  IMAD.WIDE R26, R43, 0x4, R26 ;  /* 0x000000042b1a7825 */ /* 0x001fca00078e021a */
[----:B------:R0:W5:Y:S01]  /*0d70*/  @P2 LDG.E.64 R20, desc[UR4][R26.64] ;  /* 0x000000041a142981 */ /* 0x000162000c1e1b00 */
[----:B------:R-:W-:-:S05]  /*0d80*/  SEL R7, R7, RZ, P2 ;  /* 0x000000ff07077207 */ /* 0x000fca0001000000 */
[----:B------:R-:W-:-:S04]  /*0d90*/  FADD R43, R7, 9.9999997473787516356e-06 ;  /* 0x3727c5ac072b7421 */ /* 0x000fc80000000000 */
[----:B-1----:R-:W1:Y:S02]  /*0da0*/  MUFU.SQRT R44, R43 ;  /* 0x0000002b002c7308 */ /* 0x002e640000002000 */
[C---:B-1----:R-:W-:Y:S02]  /*0db0*/  FSETP.GT.AND P4, PT, R44.reuse, 8.50705917302346158658e+37, PT ;  /* 0x7e8000002c00780b */ /* 0x042fe40003f84000 */
[----:B------:R-:W-:-:S11]  /*0dc0*/  FSETP.GEU.AND P5, PT, R44, 1.175494350822287508e-38, PT ;  /* 0x008000002c00780b */ /* 0x000fd60003fae000 */
[----:B------:R-:W-:-:S04]  /*0dd0*/  @P4 FMUL R44, R44, 0.25 ;  /* 0x3e8000002c2c4820 */ /* 0x000fc80000400000 */
[----:B------:R-:W-:-:S04]  /*0de0*/  @!P5 FMUL R44, R44, 16777216 ;  /* 0x4b8000002c2cd820 */ /* 0x000fc80000400000 */
[----:B------:R-:W1:Y:S01]  /*0df0*/  MUFU.RCP R7, R44 ;  /* 0x0000002c00077308 */ /* 0x000e620000001000 */
[----:B------:R-:W-:Y:S01]  /*0e00*/  FSEL R9, R9, 1, P4 ;  /* 0x3f80000009097808 */ /* 0x000fe20002000000 */
[----:B------:R-:W-:Y:S01]  /*0e10*/  FMUL R37, R37, R42 ;  /* 0x0000002a25257220 */ /* 0x000fe20000400000 */
[----:B0-----:R-:W-:Y:S02]  /*0e20*/  SEL R26, R36, RZ, !P1 ;  /* 0x000000ff241a7207 */ /* 0x001fe40004800000 */
[----:B------:R-:W-:Y:S01]  /*0e30*/  SEL R35, R35, RZ, !P1 ;  /* 0x000000ff23237207 */ /* 0x000fe20004800000 */
[----:B------:R-:W-:Y:S01]  /*0e40*/  @!P5 FMUL R9, R9, 16777216 ;  /* 0x4b8000000909d820 */ /* 0x000fe20000400000 */
[----:B------:R-:W-:Y:S02]  /*0e50*/  SEL R33, R33, RZ, !P0 ;  /* 0x000000ff21217207 */ /* 0x000fe40004000000 */
[----:B------:R-:W-:Y:S01]  /*0e60*/  SEL R36, R3, RZ, !P1 ;  /* 0x000000ff03247207 */ /* 0x000fe20004800000 */
[----:B------:R-:W-:Y:S01]  /*0e70*/  FFMA R3, R26, R37, R35 ;  /* 0x000000251a037223 */ /* 0x000fe20000000023 */
[----:B------:R-:W-:Y:S01]  /*0e80*/  SEL R26, R32, RZ, !P0 ;  /* 0x000000ff201a7207 */ /* 0x000fe20004000000 */
[----:B------:R-:W-:Y:S01]  /*0e90*/  FMUL R5, R5, R41 ;  /* 0x0000002905057220 */ /* 0x000fe20000400000 */
[----:B---3--:R-:W-:Y:S01]  /*0ea0*/  SEL R28, R28, RZ, !P3 ;  /* 0x000000ff1c1c7207 */ /* 0x008fe20005800000 */
[----:B-1----:R-:W-:Y:S01]  /*0eb0*/  FMUL R7, R7, R9 ;  /* 0x0000000907077220 */ /* 0x002fe20000400000 */
[----:B------:R-:W-:-:S02]  /*0ec0*/  SEL R9, R34, RZ, !P1 ;  /* 0x000000ff22097207 */ /* 0x000fc40004800000 */
[----:B------:R-:W-:-:S03]  /*0ed0*/  SEL R30, R30, RZ, !P3 ;  /* 0x000000ff1e1e7207 */ /* 0x000fc60005800000 */
[----:B------:R-:W-:Y:S01]  /*0ee0*/  FFMA R5, R36, R5, R9 ;  /* 0x0000000524057223 */ /* 0x000fe20000000009 */
[----:B------:R-:W-:Y:S02]  /*0ef0*/  SEL R13, R13, RZ, !P3 ;  /* 0x000000ff0d0d7207 */ /* 0x000fe40005800000 */
[----:B------:R-:W-:Y:S02]  /*0f00*/  SEL R4, R4, RZ, !P0 ;  /* 0x000000ff04047207 */ /* 0x000fe40004000000 */
[----:B------:R-:W-:Y:S02]  /*0f10*/  SEL R2, R2, RZ, !P0 ;  /* 0x000000ff02027207 */ /* 0x000fe40004000000 */
[----:B------:R-:W-:Y:S02]  /*0f20*/  SEL R15, R15, RZ, P2 ;  /* 0x000000ff0f0f7207 */ /* 0x000fe40001000000 */
[----:B--2---:R-:W-:Y:S02]  /*0f30*/  SEL R8, R8, RZ, P2 ;  /* 0x000000ff08087207 */ /* 0x004fe40001000000 */
[----:B------:R-:W-:-:S02]  /*0f40*/  SEL R22, R22, RZ, !P0 ;  /* 0x000000ff16167207 */ /* 0x000fc40004000000 */
[----:B------:R-:W-:-:S03]  /*0f50*/  SEL R23, R23, RZ, !P0 ;  /* 0x000000ff17177207 */ /* 0x000fc60004000000 */
[----:B------:R-:W-:Y:S02]  /*0f60*/  FADD R22, R22, -R33 ;  /* 0x8000002116167221 */ /* 0x000fe40000000000 */
[----:B------:R-:W-:Y:S01]  /*0f70*/  FADD R26, R23, -R26 ;  /* 0x8000001a171a7221 */ /* 0x000fe20000000000 */
[----:B------:R-:W-:Y:S01]  /*0f80*/  SEL R23, R14, RZ, P2 ;  /* 0x000000ff0e177207 */ /* 0x000fe20001000000 */
[----:B------:R-:W-:Y:S01]  /*0f90*/  FMUL R31, R31, R22 ;  /* 0x000000161f1f7220 */ /* 0x000fe20000400000 */
[----:B----4-:R-:W-:Y:S02]  /*0fa0*/  SEL R25, R25, RZ, !P3 ;  /* 0x000000ff19197207 */ /* 0x010fe40005800000 */
[----:B------:R-:W-:-:S03]  /*0fb0*/  SEL R9, R24, RZ, !P3 ;  /* 0x000000ff18097207 */ /* 0x000fc60005800000 */
[----:B------:R-:W-:Y:S01]  /*0fc0*/  FADD R22, R25, -R28 ;  /* 0x8000001c19167221 */ /* 0x000fe20000000000 */
[----:B------:R-:W-:Y:S02]  /*0fd0*/  SEL R25, R18, RZ, P2 ;  /* 0x000000ff12197207 */ /* 0x000fe40001000000 */
[----:B-----5:R-:W-:Y:S02]  /*0fe0*/  SEL R20, R20, RZ, P2 ;  /* 0x000000ff14147207 */ /* 0x020fe40001000000 */
[----:B------:R-:W-:Y:S01]  /*0ff0*/  SEL R14, R21, RZ, P2 ;  /* 0x000000ff150e7207 */ /* 0x000fe20001000000 */
[----:B------:R-:W-:Y:S02]  /*1000*/  FADD R9, R9, -R30 ;  /* 0x8000001e09097221 */ /* 0x000fe40000000000 */
[----:B------:R-:W-:Y:S01]  /*1010*/  FADD R21, R20, -R23 ;  /* 0x8000001714157221 */ /* 0x000fe20000000000 */
[----:B------:R-:W-:Y:S01]  /*1020*/  SEL R23, R11, RZ, P2 ;  /* 0x000000ff0b177207 */ /* 0x000fe20001000000 */
[----:B------:R-:W-:Y:S01]  /*1030*/  FADD R14, R14, -R25 ;  /* 0x800000190e0e7221 */ /* 0x000fe20000000000 */
[----:B------:R-:W-:Y:S01]  /*1040*/  SEL R11, R0, RZ, !P3 ;  /* 0x000000ff000b7207 */ /* 0x000fe20005800000 */
[----:B------:R-:W-:Y:S01]  /*1050*/  FMUL R9, R38, R9 ;  /* 0x0000000926097220 */ /* 0x000fe20000400000 */
[----:B------:R-:W-:Y:S01]  /*1060*/  SEL R18, R16, RZ, P2 ;  /* 0x000000ff10127207 */ /* 0x000fe20001000000 */
[----:B------:R-:W-:Y:S01]  /*1070*/  FMUL R21, R40, R21 ;  /* 0x0000001528157220 */ /* 0x000fe20000400000 */
[----:B------:R-:W-:Y:S01]  /*1080*/  SEL R0, R12, RZ, !P3 ;  /* 0x000000ff0c007207 */ /* 0x000fe20005800000 */
[----:B------:R-:W-:Y:S01]  /*1090*/  FMUL R7, R7, R14 ;  /* 0x0000000e07077220 */ /* 0x000fe20000400000 */
[----:B------:R-:W-:Y:S01]  /*10a0*/  SEL R16, R17, RZ, !P3 ;  /* 0x000000ff11107207 */ /* 0x000fe20005800000 */
[----:B------:R-:W-:Y:S01]  /*10b0*/  FFMA R21, R18, R21, R23 ;  /* 0x0000001512157223 */ /* 0x000fe20000000017 */
[----:B------:R-:W-:Y:S01]  /*10c0*/  FMUL R22, R39, R22 ;  /* 0x0000001627167220 */ /* 0x000fe20000400000 */
[----:B------:R-:W-:Y:S01]  /*10d0*/  FFMA R0, R0, R9, R13 ;  /* 0x0000000900007223 */ /* 0x000fe2000000000d */
[----:B------:R-:W-:-:S02]  /*10e0*/  FFMA R7, R15, R7, R8 ;  /* 0x000000070f077223 */ /* 0x000fc40000000008 */
[----:B------:R-:W0:Y:S01]  /*10f0*/  LDC.64 R8, c[0x0][0x2b0] ;  /* 0x0000ac00ff087b82 */ /* 0x000e220000000a00 */
[----:B------:R-:W-:Y:S01]  /*1100*/  FFMA R22, R11, R22, R16 ;  /* 0x000000160b167223 */ /* 0x000fe20000000010 */
[----:B------:R-:W-:Y:S02]  /*1110*/  FSETP.GEU.AND P6, PT, R21, RZ, PT ;  /* 0x000000ff1500720b */ /* 0x000fe40003fce000 */
[----:B------:R-:W-:Y:S02]  /*1120*/  FSETP.GEU.AND P5, PT, R7, RZ, PT ;  /* 0x000000ff0700720b */ /* 0x000fe40003fae000 */
[----:B------:R-:W-:Y:S02]  /*1130*/  SEL R11, R10, RZ, !P0 ;  /* 0x000000ff0a0b7207 */ /* 0x000fe40004000000 */
[----:B------:R-:W-:Y:S02]  /*1140*/  FSEL R21, R21, RZ, P6 ;  /* 0x000000ff15157208 */ /* 0x000fe40003000000 */
[----:B------:R-:W-:-:S02]  /*1150*/  FSETP.GEU.AND P4, PT, R0, RZ, PT ;  /* 0x000000ff0000720b */ /* 0x000fc40003f8e000 */
[----:B------:R-:W-:Y:S01]  /*1160*/  FSETP.GEU.AND P6, PT, R22, RZ, PT ;  /* 0x000000ff1600720b */ /* 0x000fe20003fce000 */
[----:B------:R-:W-:Y:S01]  /*1170*/  FMUL R29, R29, R26 ;  /* 0x0000001a1d1d7220 */ /* 0x000fe20000400000 */
[----:B------:R-:W-:Y:S02]  /*1180*/  FSEL R7, R7, RZ, P5 ;  /* 0x000000ff07077208 */ /* 0x000fe40002800000 */
[----:B------:R-:W-:Y:S01]  /*1190*/  SEL R13, R6, RZ, !P0 ;  /* 0x000000ff060d7207 */ /* 0x000fe20004000000 */
[----:B------:R-:W-:Y:S01]  /*11a0*/  FFMA R31, R4, R31, R11 ;  /* 0x0000001f041f7223 */ /* 0x000fe2000000000b */
[----:B------:R-:W-:Y:S02]  /*11b0*/  FSEL R10, R0, RZ, P4 ;  /* 0x000000ff000a7208 */ /* 0x000fe40002000000 */
[----:B------:R-:W-:Y:S01]  /*11c0*/  FSEL R11, R22, RZ, P6 ;  /* 0x000000ff160b7208 */ /* 0x000fe20003000000 */
[----:B------:R-:W-:Y:S01]  /*11d0*/  FFMA R29, R2, R29, R13 ;  /* 0x0000001d021d7223 */ /* 0x000fe2000000000d */
[----:B------:R-:W-:-:S02]  /*11e0*/  @P3 FSEL R10, R21, RZ, P2 ;  /* 0x000000ff150a3208 */ /* 0x000fc40001000000 */
[----:B------:R-:W-:Y:S02]  /*11f0*/  @P3 FSEL R11, R7, RZ, P2 ;  /* 0x000000ff070b3208 */ /* 0x000fe40001000000 */
[----:B------:R-:W-:Y:S02]  /*1200*/  FSETP.GEU.AND P2, PT, R5, RZ, PT ;  /* 0x000000ff0500720b */ /* 0x000fe40003f4e000 */
[----:B------:R-:W-:Y:S02]  /*1210*/  FSETP.GEU.AND P3, PT, R3, RZ, PT ;  /* 0x000000ff0300720b */ /* 0x000fe40003f6e000 */
[----:B------:R-:W-:Y:S02]  /*1220*/  @!P1 FSEL R10, R5, RZ, P2 ;  /* 0x000000ff050a9208 */ /* 0x000fe40001000000 */
[----:B------:R-:W-:Y:S02]  /*1230*/  @!P1 FSEL R11, R3, RZ, P3 ;  /* 0x000000ff030b9208 */ /* 0x000fe40001800000 */
[----:B------:R-:W-:-:S02]  /*1240*/  FSETP.GEU.AND P1, PT, R31, RZ, PT ;  /* 0x000000ff1f00720b */ /* 0x000fc40003f2e000 */
[----:B------:R-:W-:Y:S01]  /*1250*/  FSETP.GEU.AND P2, PT, R29, RZ, PT ;  /* 0x000000ff1d00720b */ /* 0x000fe20003f4e000 */
[----:B0-----:R-:W-:Y:S01]  /*1260*/  IMAD.WIDE R8, R19, 0x4, R8 ;  /* 0x0000000413087825 */ /* 0x001fe200078e0208 */
[----:B------:R-:W-:Y:S02]  /*1270*/  @!P0 FSEL R10, R31, RZ, P1 ;  /* 0x000000ff1f0a8208 */ /* 0x000fe40000800000 */
[----:B------:R-:W-:-:S05]  /*1280*/  @!P0 FSEL R11, R29, RZ, P2 ;  /* 0x000000ff1d0b8208 */ /* 0x000fca0001000000 */
[----:B------:R-:W-:Y:S01]  /*1290*/  STG.E.64 desc[UR4][R8.64], R10 ;  /* 0x0000000a08007986 */ /* 0x000fe2000c101b04 */
[----:B------:R-:W-:Y:S05]  /*12a0*/  EXIT ;  /* 0x000000000000794d */ /* 0x000fea0003800000 */
.L_x_0:
[----:B------:R-:W-:-:S00]  /*12b0*/  BRA `(.L_x_0) ;  /* 0xfffffffc00fc7947 */ /* 0x000fc0000383ffff */
[----:B------:R-:W-:-:S00]  /*12c0*/  NOP ;  /* 0x0000000000007918 */ /* 0x000fc00000000000 */
        /* <DEDUP_REMOVED lines=11> */
.L_x_1:


//--------------------- .nv.global.init           --------------------------
	.section	.nv.global.init,"aw",@progbits
.nv.global.init:
	.type		_$_str,@object
	.size		_$_str,(_$_str_$_2 - _$_str)
_$_str:
        /*0000*/ 	.byte	0x5f, 0x5f, 0x43, 0x55, 0x44, 0x41, 0x5f, 0x46, 0x54, 0x5a, 0x00
	.type		_$_str_$_2,@object
	.size		_$_str_$_2,(.L_1 - _$_str_$_2)
_$_str_$_2:
        /*000b*/ 	.byte	0x5f, 0x5f, 0x43, 0x55, 0x44, 0x41, 0x5f, 0x50, 0x52, 0x45, 0x43, 0x5f, 0x53, 0x51, 0x52, 0x54
        /*001b*/ 	.byte	0x00
.L_1:


//--------------------- .nv.constant0.triton_poi_fused_cat_39 --------------------------
	.section	.nv.constant0.triton_poi_fused_cat_39,"a",@progbits
	.sectionflags	@""
	.align	4
.nv.constant0.triton_poi_fused_cat_39:
	.zero		700
